//
// Generated by NVIDIA NVVM Compiler
//
// Compiler Build ID: CL-36424714
// Cuda compilation tools, release 13.0, V13.0.88
// Based on NVVM 20.0.0
//

.version 9.0
.target sm_100
.address_size 64

	// .globl	_Z5ProdDPdS_S_

.visible .entry _Z5ProdDPdS_S_(
	.param .u64 .ptr .align 1 _Z5ProdDPdS_S__param_0,
	.param .u64 .ptr .align 1 _Z5ProdDPdS_S__param_1,
	.param .u64 .ptr .align 1 _Z5ProdDPdS_S__param_2
)
{
	.reg .pred 	%p<2>;
	.reg .b32 	%r<2>;
	.reg .b64 	%rd<11>;
	.reg .b64 	%fd<4>;

	ld.param.u64 	%rd1, [_Z5ProdDPdS_S__param_0];
	ld.param.u64 	%rd2, [_Z5ProdDPdS_S__param_1];
	ld.param.u64 	%rd3, [_Z5ProdDPdS_S__param_2];
	mov.u32 	%r1, %tid.x;
	setp.gt.u32 	%p1, %r1, 9;
	@%p1 bra 	$L__BB0_2;
	cvta.to.global.u64 	%rd4, %rd1;
	cvta.to.global.u64 	%rd5, %rd2;
	cvta.to.global.u64 	%rd6, %rd3;
	mul.wide.u32 	%rd7, %r1, 8;
	add.s64 	%rd8, %rd4, %rd7;
	ld.global.f64 	%fd1, [%rd8];
	add.s64 	%rd9, %rd5, %rd7;
	ld.global.f64 	%fd2, [%rd9];
	mul.rn.f64 	%fd3, %fd1, %fd2;
	add.s64 	%rd10, %rd6, %rd7;
	st.global.f64 	[%rd10], %fd3;
$L__BB0_2:
	ret;

}
	// .globl	_Z5ProdFPfS_S_
.visible .entry _Z5ProdFPfS_S_(
	.param .u64 .ptr .align 1 _Z5ProdFPfS_S__param_0,
	.param .u64 .ptr .align 1 _Z5ProdFPfS_S__param_1,
	.param .u64 .ptr .align 1 _Z5ProdFPfS_S__param_2
)
{
	.reg .pred 	%p<2>;
	.reg .b32 	%r<2>;
	.reg .b32 	%f<4>;
	.reg .b64 	%rd<11>;

	ld.param.u64 	%rd1, [_Z5ProdFPfS_S__param_0];
	ld.param.u64 	%rd2, [_Z5ProdFPfS_S__param_1];
	ld.param.u64 	%rd3, [_Z5ProdFPfS_S__param_2];
	mov.u32 	%r1, %tid.x;
	setp.gt.u32 	%p1, %r1, 9;
	@%p1 bra 	$L__BB1_2;
	cvta.to.global.u64 	%rd4, %rd1;
	cvta.to.global.u64 	%rd5, %rd2;
	cvta.to.global.u64 	%rd6, %rd3;
	mul.wide.u32 	%rd7, %r1, 4;
	add.s64 	%rd8, %rd4, %rd7;
	ld.global.f32 	%f1, [%rd8];
	add.s64 	%rd9, %rd5, %rd7;
	ld.global.f32 	%f2, [%rd9];
	mul.rn.f32 	%f3, %f1, %f2;
	add.s64 	%rd10, %rd6, %rd7;
	st.global.f32 	[%rd10], %f3;
$L__BB1_2:
	ret;

}


// ===== COMPILED SASS (sm_100) =====

	.target	sm_100

	.elftype	@"ET_EXEC"


//--------------------- .note.nv.tkinfo           --------------------------
	.section	.note.nv.tkinfo,"",@"SHT_NOTE"
	.sectionflags	@"SHF_NOTE_NV_TKINFO"
	.tkinfo
        /*0018*/ 	.word	0x00000002
        /*0030*/ 	.string	""
        /*0030*/ 	.string	"ptxas"
        /*0030*/ 	.string	"Cuda compilation tools, release 13.0, V13.0.88"
        /*0030*/ 	.string	"Build cuda_13.0.r13.0/compiler.36424714_0"
        /*0030*/ 	.string	"-arch sm_100 -m 64 "



//--------------------- .note.nv.cuinfo           --------------------------
	.section	.note.nv.cuinfo,"",@"SHT_NOTE"
	.sectionflags	@"SHF_NOTE_NV_CUINFO"
        /*0018*/ 	.short	0x0002
        /*001a*/ 	.short	0x0064
        /*001c*/ 	.short	0x0082
	.zero		2


//--------------------- .nv.info                  --------------------------
	.section	.nv.info,"",@"SHT_CUDA_INFO"
	.align	4


	//----- nvinfo : EIATTR_REGCOUNT
	.align		4
        /*0000*/ 	.byte	0x04, 0x2f
        /*0002*/ 	.short	(.L_1 - .L_0)
	.align		4
.L_0:
        /*0004*/ 	.word	index@(_Z5ProdDPdS_S_)
        /*0008*/ 	.word	0x0000000e


	//----- nvinfo : EIATTR_FRAME_SIZE
	.align		4
.L_1:
        /*000c*/ 	.byte	0x04, 0x11
        /*000e*/ 	.short	(.L_3 - .L_2)
	.align		4
.L_2:
        /*0010*/ 	.word	index@(_Z5ProdDPdS_S_)
        /*0014*/ 	.word	0x00000000


	//----- nvinfo : EIATTR_REGCOUNT
	.align		4
.L_3:
        /*0018*/ 	.byte	0x04, 0x2f
        /*001a*/ 	.short	(.L_5 - .L_4)
	.align		4
.L_4:
        /*001c*/ 	.word	index@(_Z5ProdFPfS_S_)
        /*0020*/ 	.word	0x0000000c


	//----- nvinfo : EIATTR_FRAME_SIZE
	.align		4
.L_5:
        /*0024*/ 	.byte	0x04, 0x11
        /*0026*/ 	.short	(.L_7 - .L_6)
	.align		4
.L_6:
        /*0028*/ 	.word	index@(_Z5ProdFPfS_S_)
        /*002c*/ 	.word	0x00000000


	//----- nvinfo : EIATTR_MIN_STACK_SIZE
	.align		4
.L_7:
        /*0030*/ 	.byte	0x04, 0x12
        /*0032*/ 	.short	(.L_9 - .L_8)
	.align		4
.L_8:
        /*0034*/ 	.word	index@(_Z5ProdFPfS_S_)
        /*0038*/ 	.word	0x00000000


	//----- nvinfo : EIATTR_MIN_STACK_SIZE
	.align		4
.L_9:
        /*003c*/ 	.byte	0x04, 0x12
        /*003e*/ 	.short	(.L_11 - .L_10)
	.align		4
.L_10:
        /*0040*/ 	.word	index@(_Z5ProdDPdS_S_)
        /*0044*/ 	.word	0x00000000
.L_11:


//--------------------- .nv.compat                --------------------------
	.section	.nv.compat,"",@"SHT_CUDA_COMPAT_INFO"
	.align	4
        /*0000*/ 	.byte	0x02, 0x09, 0x00, 0x00, 0x02, 0x02, 0x01, 0x00, 0x02, 0x05, 0x05, 0x00, 0x03, 0x07, 0x01, 0x01
        /*0010*/ 	.byte	0x02, 0x03, 0x00, 0x00, 0x02, 0x06, 0x01, 0x00, 0x04, 0x0b, 0x08, 0x00, 0x01, 0x00, 0x00, 0x00
        /*0020*/ 	.byte	0x00, 0x00, 0x00, 0x00


//--------------------- .nv.info._Z5ProdFPfS_S_   --------------------------
	.section	.nv.info._Z5ProdFPfS_S_,"",@"SHT_CUDA_INFO"
	.sectionflags	@""
	.align	4


	//----- nvinfo : EIATTR_CUDA_API_VERSION
	.align		4
        /*0000*/ 	.byte	0x04, 0x37
        /*0002*/ 	.short	(.L_13 - .L_12)
.L_12:
        /*0004*/ 	.word	0x00000082


	//----- nvinfo : EIATTR_KPARAM_INFO
	.align		4
.L_13:
        /*0008*/ 	.byte	0x04, 0x17
        /*000a*/ 	.short	(.L_15 - .L_14)
.L_14:
        /*000c*/ 	.word	0x00000000
        /*0010*/ 	.short	0x0002
        /*0012*/ 	.short	0x0010
        /*0014*/ 	.byte	0x00, 0xf5, 0x21, 0x00


	//----- nvinfo : EIATTR_KPARAM_INFO
	.align		4
.L_15:
        /*0018*/ 	.byte	0x04, 0x17
        /*001a*/ 	.short	(.L_17 - .L_16)
.L_16:
        /*001c*/ 	.word	0x00000000
        /*0020*/ 	.short	0x0001
        /*0022*/ 	.short	0x0008
        /*0024*/ 	.byte	0x00, 0xf5, 0x21, 0x00


	//----- nvinfo : EIATTR_KPARAM_INFO
	.align		4
.L_17:
        /*0028*/ 	.byte	0x04, 0x17
        /*002a*/ 	.short	(.L_19 - .L_18)
.L_18:
        /*002c*/ 	.word	0x00000000
        /*0030*/ 	.short	0x0000
        /*0032*/ 	.short	0x0000
        /*0034*/ 	.byte	0x00, 0xf5, 0x21, 0x00


	//----- nvinfo : EIATTR_SPARSE_MMA_MASK
	.align		4
.L_19:
        /*0038*/ 	.byte	0x03, 0x50
        /*003a*/ 	.short	0x0000


	//----- nvinfo : EIATTR_MAXREG_COUNT
	.align		4
        /*003c*/ 	.byte	0x03, 0x1b
        /*003e*/ 	.short	0x00ff


	//----- nvinfo : EIATTR_MERCURY_ISA_VERSION
	.align		4
        /*0040*/ 	.byte	0x03, 0x5f
        /*0042*/ 	.short	0x0101


	//----- nvinfo : EIATTR_VRC_CTA_INIT_COUNT
	.align		4
        /*0044*/ 	.byte	0x02, 0x4a
	.zero		1
	.zero		1


	//----- nvinfo : EIATTR_EXIT_INSTR_OFFSETS
	.align		4
        /*0048*/ 	.byte	0x04, 0x1c
        /*004a*/ 	.short	(.L_21 - .L_20)


	//   ....[0]....
.L_20:
        /*004c*/ 	.word	0x00000030


	//   ....[1]....
        /*0050*/ 	.word	0x000000f0


	//----- nvinfo : EIATTR_CBANK_PARAM_SIZE
	.align		4
.L_21:
        /*0054*/ 	.byte	0x03, 0x19
        /*0056*/ 	.short	0x0018


	//----- nvinfo : EIATTR_PARAM_CBANK
	.align		4
        /*0058*/ 	.byte	0x04, 0x0a
        /*005a*/ 	.short	(.L_23 - .L_22)
	.align		4
.L_22:
        /*005c*/ 	.word	index@(.nv.constant0._Z5ProdFPfS_S_)
        /*0060*/ 	.short	0x0380
        /*0062*/ 	.short	0x0018


	//----- nvinfo : EIATTR_SW_WAR
	.align		4
.L_23:
        /*0064*/ 	.byte	0x04, 0x36
        /*0066*/ 	.short	(.L_25 - .L_24)
.L_24:
        /*0068*/ 	.word	0x00000008
.L_25:


//--------------------- .nv.info._Z5ProdDPdS_S_   --------------------------
	.section	.nv.info._Z5ProdDPdS_S_,"",@"SHT_CUDA_INFO"
	.sectionflags	@""
	.align	4


	//----- nvinfo : EIATTR_CUDA_API_VERSION
	.align		4
        /*0000*/ 	.byte	0x04, 0x37
        /*0002*/ 	.short	(.L_27 - .L_26)
.L_26:
        /*0004*/ 	.word	0x00000082


	//----- nvinfo : EIATTR_KPARAM_INFO
	.align		4
.L_27:
        /*0008*/ 	.byte	0x04, 0x17
        /*000a*/ 	.short	(.L_29 - .L_28)
.L_28:
        /*000c*/ 	.word	0x00000000
        /*0010*/ 	.short	0x0002
        /*0012*/ 	.short	0x0010
        /*0014*/ 	.byte	0x00, 0xf5, 0x21, 0x00


	//----- nvinfo : EIATTR_KPARAM_INFO
	.align		4
.L_29:
        /*0018*/ 	.byte	0x04, 0x17
        /*001a*/ 	.short	(.L_31 - .L_30)
.L_30:
        /*001c*/ 	.word	0x00000000
        /*0020*/ 	.short	0x0001
        /*0022*/ 	.short	0x0008
        /*0024*/ 	.byte	0x00, 0xf5, 0x21, 0x00


	//----- nvinfo : EIATTR_KPARAM_INFO
	.align		4
.L_31:
        /*0028*/ 	.byte	0x04, 0x17
        /*002a*/ 	.short	(.L_33 - .L_32)
.L_32:
        /*002c*/ 	.word	0x00000000
        /*0030*/ 	.short	0x0000
        /*0032*/ 	.short	0x0000
        /*0034*/ 	.byte	0x00, 0xf5, 0x21, 0x00


	//----- nvinfo : EIATTR_SPARSE_MMA_MASK
	.align		4
.L_33:
        /*0038*/ 	.byte	0x03, 0x50
        /*003a*/ 	.short	0x0000


	//----- nvinfo : EIATTR_MAXREG_COUNT
	.align		4
        /*003c*/ 	.byte	0x03, 0x1b
        /*003e*/ 	.short	0x00ff


	//----- nvinfo : EIATTR_MERCURY_ISA_VERSION
	.align		4
        /*0040*/ 	.byte	0x03, 0x5f
        /*0042*/ 	.short	0x0101


	//----- nvinfo : EIATTR_VRC_CTA_INIT_COUNT
	.align		4
        /*0044*/ 	.byte	0x02, 0x4a
	.zero		1
	.zero		1


	//----- nvinfo : EIATTR_EXIT_INSTR_OFFSETS
	.align		4
        /*0048*/ 	.byte	0x04, 0x1c
        /*004a*/ 	.short	(.L_35 - .L_34)


	//   ....[0]....
.L_34:
        /*004c*/ 	.word	0x00000030


	//   ....[1]....
        /*0050*/ 	.word	0x000000f0


	//----- nvinfo : EIATTR_CBANK_PARAM_SIZE
	.align		4
.L_35:
        /*0054*/ 	.byte	0x03, 0x19
        /*0056*/ 	.short	0x0018


	//----- nvinfo : EIATTR_PARAM_CBANK
	.align		4
        /*0058*/ 	.byte	0x04, 0x0a
        /*005a*/ 	.short	(.L_37 - .L_36)
	.align		4
.L_36:
        /*005c*/ 	.word	index@(.nv.constant0._Z5ProdDPdS_S_)
        /*0060*/ 	.short	0x0380
        /*0062*/ 	.short	0x0018


	//----- nvinfo : EIATTR_SW_WAR
	.align		4
.L_37:
        /*0064*/ 	.byte	0x04, 0x36
        /*0066*/ 	.short	(.L_39 - .L_38)
.L_38:
        /*0068*/ 	.word	0x00000008
.L_39:


//--------------------- .nv.callgraph             --------------------------
	.section	.nv.callgraph,"",@"SHT_CUDA_CALLGRAPH"
	.align	4
	.sectionentsize	8
	.align		4
        /*0000*/ 	.word	0x00000000
	.align		4
        /*0004*/ 	.word	0xffffffff
	.align		4
        /*0008*/ 	.word	0x00000000
	.align		4
        /*000c*/ 	.word	0xfffffffe
	.align		4
        /*0010*/ 	.word	0x00000000
	.align		4
        /*0014*/ 	.word	0xfffffffd
	.align		4
        /*0018*/ 	.word	0x00000000
	.align		4
        /*001c*/ 	.word	0xfffffffc


//--------------------- .text._Z5ProdFPfS_S_      --------------------------
	.section	.text._Z5ProdFPfS_S_,"ax",@progbits
	.align	128
        .global         _Z5ProdFPfS_S_
        .type           _Z5ProdFPfS_S_,@function
        .size           _Z5ProdFPfS_S_,(.L_x_2 - _Z5ProdFPfS_S_)
        .other          _Z5ProdFPfS_S_,@"STO_CUDA_ENTRY STV_DEFAULT"
_Z5ProdFPfS_S_:
.text._Z5ProdFPfS_S_:
[----:B------:R-:W-:Y:S01]  /*0000*/  LDC R1, c[0x0][0x37c] ;  /* 0x0000df00ff017b82 */ /* 0x000fe20000000800 */
[----:B------:R-:W0:Y:S02]  /*0010*/  S2R R9, SR_TID.X ;  /* 0x0000000000097919 */ /* 0x000e240000002100 */
[----:B0-----:R-:W-:-:S13]  /*0020*/  ISETP.GT.U32.AND P0, PT, R9, 0x9, PT ;  /* 0x000000090900780c */ /* 0x001fda0003f04070 */
[----:B------:R-:W-:Y:S05]  /*0030*/  @P0 EXIT ;  /* 0x000000000000094d */ /* 0x000fea0003800000 */
[----:B------:R-:W0:Y:S01]  /*0040*/  LDC.64 R2, c[0x0][0x380] ;  /* 0x0000e000ff027b82 */ /* 0x000e220000000a00 */
[----:B------:R-:W1:Y:S07]  /*0050*/  LDCU.64 UR4, c[0x0][0x358] ;  /* 0x00006b00ff0477ac */ /* 0x000e6e0008000a00 */
[----:B------:R-:W2:Y:S08]  /*0060*/  LDC.64 R4, c[0x0][0x388] ;  /* 0x0000e200ff047b82 */ /* 0x000eb00000000a00 */
[----:B------:R-:W3:Y:S01]  /*0070*/  LDC.64 R6, c[0x0][0x390] ;  /* 0x0000e400ff067b82 */ /* 0x000ee20000000a00 */
[----:B0-----:R-:W-:-:S06]  /*0080*/  IMAD.WIDE.U32 R2, R9, 0x4, R2 ;  /* 0x0000000409027825 */ /* 0x001fcc00078e0002 */
[----:B-1----:R-:W4:Y:S01]  /*0090*/  LDG.E R2, desc[UR4][R2.64] ;  /* 0x0000000402027981 */ /* 0x002f22000c1e1900 */
[----:B--2---:R-:W-:-:S06]  /*00a0*/  IMAD.WIDE.U32 R4, R9, 0x4, R4 ;  /* 0x0000000409047825 */ /* 0x004fcc00078e0004 */
[----:B------:R-:W4:Y:S01]  /*00b0*/  LDG.E R5, desc[UR4][R4.64] ;  /* 0x0000000404057981 */ /* 0x000f22000c1e1900 */
[----:B---3--:R-:W-:-:S04]  /*00c0*/  IMAD.WIDE.U32 R6, R9, 0x4, R6 ;  /* 0x0000000409067825 */ /* 0x008fc800078e0006 */
[----:B----4-:R-:W-:-:S05]  /*00d0*/  FMUL R9, R2, R5 ;  /* 0x0000000502097220 */ /* 0x010fca0000400000 */
[----:B------:R-:W-:Y:S01]  /*00e0*/  STG.E desc[UR4][R6.64], R9 ;  /* 0x0000000906007986 */ /* 0x000fe2000c101904 */
[----:B------:R-:W-:Y:S05]  /*00f0*/  EXIT ;  /* 0x000000000000794d */ /* 0x000fea0003800000 */
.L_x_0:
[----:B------:R-:W-:-:S00]  /*0100*/  BRA `(.L_x_0) ;  /* 0xfffffffc00fc7947 */ /* 0x000fc0000383ffff */
[----:B------:R-:W-:-:S00]  /*0110*/  NOP ;  /* 0x0000000000007918 */ /* 0x000fc00000000000 */
        /* <DEDUP_REMOVED lines=14> */
.L_x_2:


//--------------------- .text._Z5ProdDPdS_S_      --------------------------
	.section	.text._Z5ProdDPdS_S_,"ax",@progbits
	.align	128
        .global         _Z5ProdDPdS_S_
        .type           _Z5ProdDPdS_S_,@function
        .size           _Z5ProdDPdS_S_,(.L_x_3 - _Z5ProdDPdS_S_)
        .other          _Z5ProdDPdS_S_,@"STO_CUDA_ENTRY STV_DEFAULT"
_Z5ProdDPdS_S_:
.text._Z5ProdDPdS_S_:
        /* <DEDUP_REMOVED lines=9> */
[----:B-1----:R-:W4:Y:S01]  /*0090*/  LDG.E.64 R2, desc[UR4][R2.64] ;  /* 0x0000000402027981 */ /* 0x002f22000c1e1b00 */
[----:B--2---:R-:W-:-:S06]  /*00a0*/  IMAD.WIDE.U32 R4, R11, 0x8, R4 ;  /* 0x000000080b047825 */ /* 0x004fcc00078e0004 */
[----:B------:R-:W4:Y:S01]  /*00b0*/  LDG.E.64 R4, desc[UR4][R4.64] ;  /* 0x0000000404047981 */ /* 0x000f22000c1e1b00 */
[----:B---3--:R-:W-:Y:S01]  /*00c0*/  IMAD.WIDE.U32 R8, R11, 0x8, R8 ;  /* 0x000000080b087825 */ /* 0x008fe200078e0008 */
[----:B----4-:R-:W-:-:S07]  /*00d0*/  DMUL R6, R2, R4 ;  /* 0x0000000402067228 */ /* 0x010fce0000000000 */
[----:B------:R-:W-:Y:S01]  /*00e0*/  STG.E.64 desc[UR4][R8.64], R6 ;  /* 0x0000000608007986 */ /* 0x000fe2000c101b04 */
[----:B------:R-:W-:Y:S05]  /*00f0*/  EXIT ;  /* 0x000000000000794d */ /* 0x000fea0003800000 */
.L_x_1:
        /* <DEDUP_REMOVED lines=16> */
.L_x_3:


//--------------------- .nv.shared.reserved.0     --------------------------
	.section	.nv.shared.reserved.0,"aw",@nobits
	.weak		__nv_reservedSMEM_offset_0_alias
	.size		__nv_reservedSMEM_offset_0_alias, 0, 64
	.other		__nv_reservedSMEM_offset_0_alias,@"STO_CUDA_RESERVED_SHARED STV_DEFAULT"
__nv_reservedSMEM_offset_0_alias:
	.zero		0
	.zero		64


//--------------------- .nv.constant0._Z5ProdFPfS_S_ --------------------------
	.section	.nv.constant0._Z5ProdFPfS_S_,"a",@progbits
	.sectionflags	@""
	.align	4
.nv.constant0._Z5ProdFPfS_S_:
	.zero		920


//--------------------- .nv.constant0._Z5ProdDPdS_S_ --------------------------
	.section	.nv.constant0._Z5ProdDPdS_S_,"a",@progbits
	.sectionflags	@""
	.align	4
.nv.constant0._Z5ProdDPdS_S_:
	.zero		920


//--------------------- SYMBOLS --------------------------

	.type		.nv.reservedSmem.offset0,@object
	.size		.nv.reservedSmem.offset0,0x4
